//
// Generated by NVIDIA NVVM Compiler
//
// Compiler Build ID: CL-36424714
// Cuda compilation tools, release 13.0, V13.0.88
// Based on NVVM 20.0.0
//

.version 9.0
.target sm_100
.address_size 64

	// .globl	_Z10dotProductPKfS0_Pfi

.visible .entry _Z10dotProductPKfS0_Pfi(
	.param .u64 .ptr .align 1 _Z10dotProductPKfS0_Pfi_param_0,
	.param .u64 .ptr .align 1 _Z10dotProductPKfS0_Pfi_param_1,
	.param .u64 .ptr .align 1 _Z10dotProductPKfS0_Pfi_param_2,
	.param .u32 _Z10dotProductPKfS0_Pfi_param_3
)
{
	.reg .pred 	%p<2>;
	.reg .b32 	%r<6>;
	.reg .b32 	%f<4>;
	.reg .b64 	%rd<11>;

	ld.param.u64 	%rd1, [_Z10dotProductPKfS0_Pfi_param_0];
	ld.param.u64 	%rd2, [_Z10dotProductPKfS0_Pfi_param_1];
	ld.param.u64 	%rd3, [_Z10dotProductPKfS0_Pfi_param_2];
	ld.param.u32 	%r2, [_Z10dotProductPKfS0_Pfi_param_3];
	mov.u32 	%r3, %ntid.x;
	mov.u32 	%r4, %ctaid.x;
	mov.u32 	%r5, %tid.x;
	mad.lo.s32 	%r1, %r3, %r4, %r5;
	setp.ge.s32 	%p1, %r1, %r2;
	@%p1 bra 	$L__BB0_2;
	cvta.to.global.u64 	%rd4, %rd1;
	cvta.to.global.u64 	%rd5, %rd2;
	cvta.to.global.u64 	%rd6, %rd3;
	mul.wide.s32 	%rd7, %r1, 4;
	add.s64 	%rd8, %rd4, %rd7;
	ld.global.f32 	%f1, [%rd8];
	add.s64 	%rd9, %rd5, %rd7;
	ld.global.f32 	%f2, [%rd9];
	mul.f32 	%f3, %f1, %f2;
	add.s64 	%rd10, %rd6, %rd7;
	st.global.f32 	[%rd10], %f3;
$L__BB0_2:
	ret;

}


// ===== COMPILED SASS (sm_100) =====

	.target	sm_100

	.elftype	@"ET_EXEC"


//--------------------- .note.nv.tkinfo           --------------------------
	.section	.note.nv.tkinfo,"",@"SHT_NOTE"
	.sectionflags	@"SHF_NOTE_NV_TKINFO"
	.tkinfo
        /*0018*/ 	.word	0x00000002
        /*0030*/ 	.string	""
        /*0030*/ 	.string	"ptxas"
        /*0030*/ 	.string	"Cuda compilation tools, release 13.0, V13.0.88"
        /*0030*/ 	.string	"Build cuda_13.0.r13.0/compiler.36424714_0"
        /*0030*/ 	.string	"-arch sm_100 -m 64 "



//--------------------- .note.nv.cuinfo           --------------------------
	.section	.note.nv.cuinfo,"",@"SHT_NOTE"
	.sectionflags	@"SHF_NOTE_NV_CUINFO"
        /*0018*/ 	.short	0x0002
        /*001a*/ 	.short	0x0064
        /*001c*/ 	.short	0x0082
	.zero		2


//--------------------- .nv.info                  --------------------------
	.section	.nv.info,"",@"SHT_CUDA_INFO"
	.align	4


	//----- nvinfo : EIATTR_REGCOUNT
	.align		4
        /*0000*/ 	.byte	0x04, 0x2f
        /*0002*/ 	.short	(.L_1 - .L_0)
	.align		4
.L_0:
        /*0004*/ 	.word	index@(_Z10dotProductPKfS0_Pfi)
        /*0008*/ 	.word	0x0000000c


	//----- nvinfo : EIATTR_FRAME_SIZE
	.align		4
.L_1:
        /*000c*/ 	.byte	0x04, 0x11
        /*000e*/ 	.short	(.L_3 - .L_2)
	.align		4
.L_2:
        /*0010*/ 	.word	index@(_Z10dotProductPKfS0_Pfi)
        /*0014*/ 	.word	0x00000000


	//----- nvinfo : EIATTR_MIN_STACK_SIZE
	.align		4
.L_3:
        /*0018*/ 	.byte	0x04, 0x12
        /*001a*/ 	.short	(.L_5 - .L_4)
	.align		4
.L_4:
        /*001c*/ 	.word	index@(_Z10dotProductPKfS0_Pfi)
        /*0020*/ 	.word	0x00000000
.L_5:


//--------------------- .nv.compat                --------------------------
	.section	.nv.compat,"",@"SHT_CUDA_COMPAT_INFO"
	.align	4
        /*0000*/ 	.byte	0x02, 0x09, 0x00, 0x00, 0x02, 0x02, 0x01, 0x00, 0x02, 0x05, 0x05, 0x00, 0x03, 0x07, 0x01, 0x01
        /*0010*/ 	.byte	0x02, 0x03, 0x00, 0x00, 0x02, 0x06, 0x01, 0x00, 0x04, 0x0b, 0x08, 0x00, 0x09, 0x00, 0x00, 0x00
        /*0020*/ 	.byte	0x00, 0x00, 0x00, 0x00


//--------------------- .nv.info._Z10dotProductPKfS0_Pfi --------------------------
	.section	.nv.info._Z10dotProductPKfS0_Pfi,"",@"SHT_CUDA_INFO"
	.sectionflags	@""
	.align	4


	//----- nvinfo : EIATTR_CUDA_API_VERSION
	.align		4
        /*0000*/ 	.byte	0x04, 0x37
        /*0002*/ 	.short	(.L_7 - .L_6)
.L_6:
        /*0004*/ 	.word	0x00000082


	//----- nvinfo : EIATTR_KPARAM_INFO
	.align		4
.L_7:
        /*0008*/ 	.byte	0x04, 0x17
        /*000a*/ 	.short	(.L_9 - .L_8)
.L_8:
        /*000c*/ 	.word	0x00000000
        /*0010*/ 	.short	0x0003
        /*0012*/ 	.short	0x0018
        /*0014*/ 	.byte	0x00, 0xf0, 0x11, 0x00


	//----- nvinfo : EIATTR_KPARAM_INFO
	.align		4
.L_9:
        /*0018*/ 	.byte	0x04, 0x17
        /*001a*/ 	.short	(.L_11 - .L_10)
.L_10:
        /*001c*/ 	.word	0x00000000
        /*0020*/ 	.short	0x0002
        /*0022*/ 	.short	0x0010
        /*0024*/ 	.byte	0x00, 0xf5, 0x21, 0x00


	//----- nvinfo : EIATTR_KPARAM_INFO
	.align		4
.L_11:
        /*0028*/ 	.byte	0x04, 0x17
        /*002a*/ 	.short	(.L_13 - .L_12)
.L_12:
        /*002c*/ 	.word	0x00000000
        /*0030*/ 	.short	0x0001
        /*0032*/ 	.short	0x0008
        /*0034*/ 	.byte	0x00, 0xf5, 0x21, 0x00


	//----- nvinfo : EIATTR_KPARAM_INFO
	.align		4
.L_13:
        /*0038*/ 	.byte	0x04, 0x17
        /*003a*/ 	.short	(.L_15 - .L_14)
.L_14:
        /*003c*/ 	.word	0x00000000
        /*0040*/ 	.short	0x0000
        /*0042*/ 	.short	0x0000
        /*0044*/ 	.byte	0x00, 0xf5, 0x21, 0x00


	//----- nvinfo : EIATTR_SPARSE_MMA_MASK
	.align		4
.L_15:
        /*0048*/ 	.byte	0x03, 0x50
        /*004a*/ 	.short	0x0000


	//----- nvinfo : EIATTR_MAXREG_COUNT
	.align		4
        /*004c*/ 	.byte	0x03, 0x1b
        /*004e*/ 	.short	0x00ff


	//----- nvinfo : EIATTR_MERCURY_ISA_VERSION
	.align		4
        /*0050*/ 	.byte	0x03, 0x5f
        /*0052*/ 	.short	0x0101


	//----- nvinfo : EIATTR_VRC_CTA_INIT_COUNT
	.align		4
        /*0054*/ 	.byte	0x02, 0x4a
	.zero		1
	.zero		1


	//----- nvinfo : EIATTR_EXIT_INSTR_OFFSETS
	.align		4
        /*0058*/ 	.byte	0x04, 0x1c
        /*005a*/ 	.short	(.L_17 - .L_16)


	//   ....[0]....
.L_16:
        /*005c*/ 	.word	0x00000070


	//   ....[1]....
        /*0060*/ 	.word	0x00000130


	//----- nvinfo : EIATTR_CBANK_PARAM_SIZE
	.align		4
.L_17:
        /*0064*/ 	.byte	0x03, 0x19
        /*0066*/ 	.short	0x001c


	//----- nvinfo : EIATTR_PARAM_CBANK
	.align		4
        /*0068*/ 	.byte	0x04, 0x0a
        /*006a*/ 	.short	(.L_19 - .L_18)
	.align		4
.L_18:
        /*006c*/ 	.word	index@(.nv.constant0._Z10dotProductPKfS0_Pfi)
        /*0070*/ 	.short	0x0380
        /*0072*/ 	.short	0x001c


	//----- nvinfo : EIATTR_SW_WAR
	.align		4
.L_19:
        /*0074*/ 	.byte	0x04, 0x36
        /*0076*/ 	.short	(.L_21 - .L_20)
.L_20:
        /*0078*/ 	.word	0x00000008
.L_21:


//--------------------- .nv.callgraph             --------------------------
	.section	.nv.callgraph,"",@"SHT_CUDA_CALLGRAPH"
	.align	4
	.sectionentsize	8
	.align		4
        /*0000*/ 	.word	0x00000000
	.align		4
        /*0004*/ 	.word	0xffffffff
	.align		4
        /*0008*/ 	.word	0x00000000
	.align		4
        /*000c*/ 	.word	0xfffffffe
	.align		4
        /*0010*/ 	.word	0x00000000
	.align		4
        /*0014*/ 	.word	0xfffffffd
	.align		4
        /*0018*/ 	.word	0x00000000
	.align		4
        /*001c*/ 	.word	0xfffffffc


//--------------------- .text._Z10dotProductPKfS0_Pfi --------------------------
	.section	.text._Z10dotProductPKfS0_Pfi,"ax",@progbits
	.align	128
        .global         _Z10dotProductPKfS0_Pfi
        .type           _Z10dotProductPKfS0_Pfi,@function
        .size           _Z10dotProductPKfS0_Pfi,(.L_x_1 - _Z10dotProductPKfS0_Pfi)
        .other          _Z10dotProductPKfS0_Pfi,@"STO_CUDA_ENTRY STV_DEFAULT"
_Z10dotProductPKfS0_Pfi:
.text._Z10dotProductPKfS0_Pfi:
[----:B------:R-:W-:Y:S01]  /*0000*/  LDC R1, c[0x0][0x37c] ;  /* 0x0000df00ff017b82 */ /* 0x000fe20000000800 */
[----:B------:R-:W0:Y:S01]  /*0010*/  S2R R9, SR_CTAID.X ;  /* 0x0000000000097919 */ /* 0x000e220000002500 */
[----:B------:R-:W0:Y:S01]  /*0020*/  LDCU UR4, c[0x0][0x360] ;  /* 0x00006c00ff0477ac */ /* 0x000e220008000800 */
[----:B------:R-:W0:Y:S01]  /*0030*/  S2R R0, SR_TID.X ;  /* 0x0000000000007919 */ /* 0x000e220000002100 */
[----:B------:R-:W1:Y:S01]  /*0040*/  LDCU UR5, c[0x0][0x398] ;  /* 0x00007300ff0577ac */ /* 0x000e620008000800 */
[----:B0-----:R-:W-:-:S05]  /*0050*/  IMAD R9, R9, UR4, R0 ;  /* 0x0000000409097c24 */ /* 0x001fca000f8e0200 */
[----:B-1----:R-:W-:-:S13]  /*0060*/  ISETP.GE.AND P0, PT, R9, UR5, PT ;  /* 0x0000000509007c0c */ /* 0x002fda000bf06270 */
[----:B------:R-:W-:Y:S05]  /*0070*/  @P0 EXIT ;  /* 0x000000000000094d */ /* 0x000fea0003800000 */
[----:B------:R-:W0:Y:S01]  /*0080*/  LDC.64 R2, c[0x0][0x380] ;  /* 0x0000e000ff027b82 */ /* 0x000e220000000a00 */
[----:B------:R-:W1:Y:S07]  /*0090*/  LDCU.64 UR4, c[0x0][0x358] ;  /* 0x00006b00ff0477ac */ /* 0x000e6e0008000a00 */
[----:B------:R-:W2:Y:S08]  /*00a0*/  LDC.64 R4, c[0x0][0x388] ;  /* 0x0000e200ff047b82 */ /* 0x000eb00000000a00 */
[----:B------:R-:W3:Y:S01]  /*00b0*/  LDC.64 R6, c[0x0][0x390] ;  /* 0x0000e400ff067b82 */ /* 0x000ee20000000a00 */
[----:B0-----:R-:W-:-:S06]  /*00c0*/  IMAD.WIDE R2, R9, 0x4, R2 ;  /* 0x0000000409027825 */ /* 0x001fcc00078e0202 */
[----:B-1----:R-:W4:Y:S01]  /*00d0*/  LDG.E R2, desc[UR4][R2.64] ;  /* 0x0000000402027981 */ /* 0x002f22000c1e1900 */
[----:B--2---:R-:W-:-:S06]  /*00e0*/  IMAD.WIDE R4, R9, 0x4, R4 ;  /* 0x0000000409047825 */ /* 0x004fcc00078e0204 */
[----:B------:R-:W4:Y:S01]  /*00f0*/  LDG.E R5, desc[UR4][R4.64] ;  /* 0x0000000404057981 */ /* 0x000f22000c1e1900 */
[----:B---3--:R-:W-:-:S04]  /*0100*/  IMAD.WIDE R6, R9, 0x4, R6 ;  /* 0x0000000409067825 */ /* 0x008fc800078e0206 */
[----:B----4-:R-:W-:-:S05]  /*0110*/  FMUL R9, R2, R5 ;  /* 0x0000000502097220 */ /* 0x010fca0000400000 */
[----:B------:R-:W-:Y:S01]  /*0120*/  STG.E desc[UR4][R6.64], R9 ;  /* 0x0000000906007986 */ /* 0x000fe2000c101904 */
[----:B------:R-:W-:Y:S05]  /*0130*/  EXIT ;  /* 0x000000000000794d */ /* 0x000fea0003800000 */
.L_x_0:
[----:B------:R-:W-:-:S00]  /*0140*/  BRA `(.L_x_0) ;  /* 0xfffffffc00fc7947 */ /* 0x000fc0000383ffff */
[----:B------:R-:W-:-:S00]  /*0150*/  NOP ;  /* 0x0000000000007918 */ /* 0x000fc00000000000 */
        /* <DEDUP_REMOVED lines=10> */
.L_x_1:


//--------------------- .nv.shared.reserved.0     --------------------------
	.section	.nv.shared.reserved.0,"aw",@nobits
	.weak		__nv_reservedSMEM_offset_0_alias
	.size		__nv_reservedSMEM_offset_0_alias, 0, 64
	.other		__nv_reservedSMEM_offset_0_alias,@"STO_CUDA_RESERVED_SHARED STV_DEFAULT"
__nv_reservedSMEM_offset_0_alias:
	.zero		0
	.zero		64


//--------------------- .nv.constant0._Z10dotProductPKfS0_Pfi --------------------------
	.section	.nv.constant0._Z10dotProductPKfS0_Pfi,"a",@progbits
	.sectionflags	@""
	.align	4
.nv.constant0._Z10dotProductPKfS0_Pfi:
	.zero		924


//--------------------- SYMBOLS --------------------------

	.type		.nv.reservedSmem.offset0,@object
	.size		.nv.reservedSmem.offset0,0x4
